//
// Generated by NVIDIA NVVM Compiler
//
// Compiler Build ID: CL-36424714
// Cuda compilation tools, release 13.0, V13.0.88
// Based on NVVM 20.0.0
//

.version 9.0
.target sm_100
.address_size 64

	// .globl	_Z6kernelPcPiS_

.visible .entry _Z6kernelPcPiS_(
	.param .u64 .ptr .align 1 _Z6kernelPcPiS__param_0,
	.param .u64 .ptr .align 1 _Z6kernelPcPiS__param_1,
	.param .u64 .ptr .align 1 _Z6kernelPcPiS__param_2
)
{
	.reg .pred 	%p<7>;
	.reg .b16 	%rs<6>;
	.reg .b32 	%r<37>;
	.reg .b64 	%rd<23>;

	ld.param.u64 	%rd10, [_Z6kernelPcPiS__param_0];
	ld.param.u64 	%rd11, [_Z6kernelPcPiS__param_1];
	ld.param.u64 	%rd12, [_Z6kernelPcPiS__param_2];
	cvta.to.global.u64 	%rd1, %rd12;
	cvta.to.global.u64 	%rd2, %rd10;
	cvta.to.global.u64 	%rd13, %rd11;
	mov.u32 	%r21, %tid.x;
	mov.u32 	%r22, %ctaid.x;
	mov.u32 	%r23, %ntid.x;
	mad.lo.s32 	%r1, %r22, %r23, %r21;
	setp.lt.s32 	%p1, %r1, 1;
	ld.global.u32 	%r2, [%rd13];
	mov.b32 	%r31, 0;
	@%p1 bra 	$L__BB0_2;
	add.s32 	%r24, %r1, -1;
	add.s32 	%r25, %r2, -1;
	mad.lo.s32 	%r26, %r24, %r25, %r2;
	add.s32 	%r27, %r1, -2;
	mul.wide.u32 	%rd14, %r24, %r27;
	shr.u64 	%rd15, %rd14, 1;
	cvt.u32.u64 	%r28, %rd15;
	sub.s32 	%r31, %r26, %r28;
$L__BB0_2:
	sub.s32 	%r5, %r2, %r1;
	setp.lt.s32 	%p2, %r5, 1;
	@%p2 bra 	$L__BB0_9;
	and.b32  	%r6, %r5, 3;
	sub.s32 	%r30, %r1, %r2;
	setp.gt.u32 	%p3, %r30, -4;
	mov.b32 	%r34, 0;
	@%p3 bra 	$L__BB0_6;
	and.b32  	%r34, %r5, 2147483644;
	neg.s32 	%r33, %r34;
	add.s64 	%rd21, %rd2, 1;
	add.s64 	%rd4, %rd1, 3;
	mov.u32 	%r32, %r31;
$L__BB0_5:
	cvt.s64.s32 	%rd16, %r32;
	add.s64 	%rd17, %rd4, %rd16;
	ld.global.u8 	%rs1, [%rd21+-1];
	st.global.u8 	[%rd17+-3], %rs1;
	ld.global.u8 	%rs2, [%rd21];
	st.global.u8 	[%rd17+-2], %rs2;
	ld.global.u8 	%rs3, [%rd21+1];
	st.global.u8 	[%rd17+-1], %rs3;
	ld.global.u8 	%rs4, [%rd21+2];
	st.global.u8 	[%rd17], %rs4;
	add.s32 	%r33, %r33, 4;
	add.s64 	%rd21, %rd21, 4;
	add.s32 	%r32, %r32, 4;
	setp.ne.s32 	%p4, %r33, 0;
	@%p4 bra 	$L__BB0_5;
$L__BB0_6:
	setp.eq.s32 	%p5, %r6, 0;
	@%p5 bra 	$L__BB0_9;
	add.s32 	%r36, %r34, %r31;
	cvt.u64.u32 	%rd18, %r34;
	add.s64 	%rd22, %rd2, %rd18;
	neg.s32 	%r35, %r6;
$L__BB0_8:
	.pragma "nounroll";
	cvt.s64.s32 	%rd19, %r36;
	add.s64 	%rd20, %rd1, %rd19;
	ld.global.u8 	%rs5, [%rd22];
	st.global.u8 	[%rd20], %rs5;
	add.s32 	%r36, %r36, 1;
	add.s64 	%rd22, %rd22, 1;
	add.s32 	%r35, %r35, 1;
	setp.ne.s32 	%p6, %r35, 0;
	@%p6 bra 	$L__BB0_8;
$L__BB0_9:
	ret;

}


// ===== COMPILED SASS (sm_100) =====

	.target	sm_100

	.elftype	@"ET_EXEC"


//--------------------- .note.nv.tkinfo           --------------------------
	.section	.note.nv.tkinfo,"",@"SHT_NOTE"
	.sectionflags	@"SHF_NOTE_NV_TKINFO"
	.tkinfo
        /*0018*/ 	.word	0x00000002
        /*0030*/ 	.string	""
        /*0030*/ 	.string	"ptxas"
        /*0030*/ 	.string	"Cuda compilation tools, release 13.0, V13.0.88"
        /*0030*/ 	.string	"Build cuda_13.0.r13.0/compiler.36424714_0"
        /*0030*/ 	.string	"-arch sm_100 -m 64 "



//--------------------- .note.nv.cuinfo           --------------------------
	.section	.note.nv.cuinfo,"",@"SHT_NOTE"
	.sectionflags	@"SHF_NOTE_NV_CUINFO"
        /*0018*/ 	.short	0x0002
        /*001a*/ 	.short	0x0064
        /*001c*/ 	.short	0x0082
	.zero		2


//--------------------- .nv.info                  --------------------------
	.section	.nv.info,"",@"SHT_CUDA_INFO"
	.align	4


	//----- nvinfo : EIATTR_REGCOUNT
	.align		4
        /*0000*/ 	.byte	0x04, 0x2f
        /*0002*/ 	.short	(.L_1 - .L_0)
	.align		4
.L_0:
        /*0004*/ 	.word	index@(_Z6kernelPcPiS_)
        /*0008*/ 	.word	0x0000001a


	//----- nvinfo : EIATTR_FRAME_SIZE
	.align		4
.L_1:
        /*000c*/ 	.byte	0x04, 0x11
        /*000e*/ 	.short	(.L_3 - .L_2)
	.align		4
.L_2:
        /*0010*/ 	.word	index@(_Z6kernelPcPiS_)
        /*0014*/ 	.word	0x00000000


	//----- nvinfo : EIATTR_MIN_STACK_SIZE
	.align		4
.L_3:
        /*0018*/ 	.byte	0x04, 0x12
        /*001a*/ 	.short	(.L_5 - .L_4)
	.align		4
.L_4:
        /*001c*/ 	.word	index@(_Z6kernelPcPiS_)
        /*0020*/ 	.word	0x00000000
.L_5:


//--------------------- .nv.compat                --------------------------
	.section	.nv.compat,"",@"SHT_CUDA_COMPAT_INFO"
	.align	4
        /*0000*/ 	.byte	0x02, 0x09, 0x00, 0x00, 0x02, 0x02, 0x01, 0x00, 0x02, 0x05, 0x05, 0x00, 0x03, 0x07, 0x01, 0x01
        /*0010*/ 	.byte	0x02, 0x03, 0x00, 0x00, 0x02, 0x06, 0x01, 0x00, 0x04, 0x0b, 0x08, 0x00, 0x09, 0x00, 0x00, 0x00
        /*0020*/ 	.byte	0x00, 0x00, 0x00, 0x00


//--------------------- .nv.info._Z6kernelPcPiS_  --------------------------
	.section	.nv.info._Z6kernelPcPiS_,"",@"SHT_CUDA_INFO"
	.sectionflags	@""
	.align	4


	//----- nvinfo : EIATTR_CUDA_API_VERSION
	.align		4
        /*0000*/ 	.byte	0x04, 0x37
        /*0002*/ 	.short	(.L_7 - .L_6)
.L_6:
        /*0004*/ 	.word	0x00000082


	//----- nvinfo : EIATTR_KPARAM_INFO
	.align		4
.L_7:
        /*0008*/ 	.byte	0x04, 0x17
        /*000a*/ 	.short	(.L_9 - .L_8)
.L_8:
        /*000c*/ 	.word	0x00000000
        /*0010*/ 	.short	0x0002
        /*0012*/ 	.short	0x0010
        /*0014*/ 	.byte	0x00, 0xf5, 0x21, 0x00


	//----- nvinfo : EIATTR_KPARAM_INFO
	.align		4
.L_9:
        /*0018*/ 	.byte	0x04, 0x17
        /*001a*/ 	.short	(.L_11 - .L_10)
.L_10:
        /*001c*/ 	.word	0x00000000
        /*0020*/ 	.short	0x0001
        /*0022*/ 	.short	0x0008
        /*0024*/ 	.byte	0x00, 0xf5, 0x21, 0x00


	//----- nvinfo : EIATTR_KPARAM_INFO
	.align		4
.L_11:
        /*0028*/ 	.byte	0x04, 0x17
        /*002a*/ 	.short	(.L_13 - .L_12)
.L_12:
        /*002c*/ 	.word	0x00000000
        /*0030*/ 	.short	0x0000
        /*0032*/ 	.short	0x0000
        /*0034*/ 	.byte	0x00, 0xf5, 0x21, 0x00


	//----- nvinfo : EIATTR_SPARSE_MMA_MASK
	.align		4
.L_13:
        /*0038*/ 	.byte	0x03, 0x50
        /*003a*/ 	.short	0x0000


	//----- nvinfo : EIATTR_MAXREG_COUNT
	.align		4
        /*003c*/ 	.byte	0x03, 0x1b
        /*003e*/ 	.short	0x00ff


	//----- nvinfo : EIATTR_MERCURY_ISA_VERSION
	.align		4
        /*0040*/ 	.byte	0x03, 0x5f
        /*0042*/ 	.short	0x0101


	//----- nvinfo : EIATTR_VRC_CTA_INIT_COUNT
	.align		4
        /*0044*/ 	.byte	0x02, 0x4a
	.zero		1
	.zero		1


	//----- nvinfo : EIATTR_EXIT_INSTR_OFFSETS
	.align		4
        /*0048*/ 	.byte	0x04, 0x1c
        /*004a*/ 	.short	(.L_15 - .L_14)


	//   ....[0]....
.L_14:
        /*004c*/ 	.word	0x000000f0


	//   ....[1]....
        /*0050*/ 	.word	0x00000380


	//   ....[2]....
        /*0054*/ 	.word	0x000004a0


	//----- nvinfo : EIATTR_CRS_STACK_SIZE
	.align		4
.L_15:
        /*0058*/ 	.byte	0x04, 0x1e
        /*005a*/ 	.short	(.L_17 - .L_16)
.L_16:
        /*005c*/ 	.word	0x00000000


	//----- nvinfo : EIATTR_CBANK_PARAM_SIZE
	.align		4
.L_17:
        /*0060*/ 	.byte	0x03, 0x19
        /*0062*/ 	.short	0x0018


	//----- nvinfo : EIATTR_PARAM_CBANK
	.align		4
        /*0064*/ 	.byte	0x04, 0x0a
        /*0066*/ 	.short	(.L_19 - .L_18)
	.align		4
.L_18:
        /*0068*/ 	.word	index@(.nv.constant0._Z6kernelPcPiS_)
        /*006c*/ 	.short	0x0380
        /*006e*/ 	.short	0x0018


	//----- nvinfo : EIATTR_SW_WAR
	.align		4
.L_19:
        /*0070*/ 	.byte	0x04, 0x36
        /*0072*/ 	.short	(.L_21 - .L_20)
.L_20:
        /*0074*/ 	.word	0x00000008
.L_21:


//--------------------- .nv.callgraph             --------------------------
	.section	.nv.callgraph,"",@"SHT_CUDA_CALLGRAPH"
	.align	4
	.sectionentsize	8
	.align		4
        /*0000*/ 	.word	0x00000000
	.align		4
        /*0004*/ 	.word	0xffffffff
	.align		4
        /*0008*/ 	.word	0x00000000
	.align		4
        /*000c*/ 	.word	0xfffffffe
	.align		4
        /*0010*/ 	.word	0x00000000
	.align		4
        /*0014*/ 	.word	0xfffffffd
	.align		4
        /*0018*/ 	.word	0x00000000
	.align		4
        /*001c*/ 	.word	0xfffffffc


//--------------------- .text._Z6kernelPcPiS_     --------------------------
	.section	.text._Z6kernelPcPiS_,"ax",@progbits
	.align	128
        .global         _Z6kernelPcPiS_
        .type           _Z6kernelPcPiS_,@function
        .size           _Z6kernelPcPiS_,(.L_x_5 - _Z6kernelPcPiS_)
        .other          _Z6kernelPcPiS_,@"STO_CUDA_ENTRY STV_DEFAULT"
_Z6kernelPcPiS_:
.text._Z6kernelPcPiS_:
[----:B------:R-:W-:Y:S08]  /*0000*/  LDC R1, c[0x0][0x37c] ;  /* 0x0000df00ff017b82 */ /* 0x000ff00000000800 */
[----:B------:R-:W0:Y:S01]  /*0010*/  LDC.64 R2, c[0x0][0x388] ;  /* 0x0000e200ff027b82 */ /* 0x000e220000000a00 */
[----:B------:R-:W0:Y:S02]  /*0020*/  LDCU.64 UR6, c[0x0][0x358] ;  /* 0x00006b00ff0677ac */ /* 0x000e240008000a00 */
[----:B0-----:R0:W2:Y:S05]  /*0030*/  LDG.E R5, desc[UR6][R2.64] ;  /* 0x0000000602057981 */ /* 0x0010aa000c1e1900 */
[----:B------:R-:W1:Y:S01]  /*0040*/  S2UR UR4, SR_CTAID.X ;  /* 0x00000000000479c3 */ /* 0x000e620000002500 */
[----:B------:R-:W1:Y:S07]  /*0050*/  S2R R0, SR_TID.X ;  /* 0x0000000000007919 */ /* 0x000e6e0000002100 */
[----:B------:R-:W1:Y:S02]  /*0060*/  LDC R7, c[0x0][0x360] ;  /* 0x0000d800ff077b82 */ /* 0x000e640000000800 */
[----:B-1----:R-:W-:-:S05]  /*0070*/  IMAD R0, R7, UR4, R0 ;  /* 0x0000000407007c24 */ /* 0x002fca000f8e0200 */
[----:B------:R-:W-:-:S13]  /*0080*/  ISETP.GE.AND P0, PT, R0, 0x1, PT ;  /* 0x000000010000780c */ /* 0x000fda0003f06270 */
[C---:B------:R-:W-:Y:S02]  /*0090*/  @P0 VIADD R4, R0.reuse, 0xffffffff ;  /* 0xffffffff00040836 */ /* 0x040fe40000000000 */
[----:B------:R-:W-:-:S04]  /*00a0*/  @P0 VIADD R7, R0, 0xfffffffe ;  /* 0xfffffffe00070836 */ /* 0x000fc80000000000 */
[----:B0-----:R-:W-:-:S04]  /*00b0*/  @P0 IMAD.WIDE.U32 R2, R4, R7, RZ ;  /* 0x0000000704020225 */ /* 0x001fc800078e00ff */
[C---:B--2---:R-:W-:Y:S02]  /*00c0*/  IMAD.IADD R9, R5.reuse, 0x1, -R0 ;  /* 0x0000000105097824 */ /* 0x044fe400078e0a00 */
[----:B------:R-:W-:-:S03]  /*00d0*/  @P0 VIADD R6, R5, 0xffffffff ;  /* 0xffffffff05060836 */ /* 0x000fc60000000000 */
[----:B------:R-:W-:-:S13]  /*00e0*/  ISETP.GE.AND P1, PT, R9, 0x1, PT ;  /* 0x000000010900780c */ /* 0x000fda0003f26270 */
[----:B------:R-:W-:Y:S05]  /*00f0*/  @!P1 EXIT ;  /* 0x000000000000994d */ /* 0x000fea0003800000 */
[----:B------:R-:W-:Y:S01]  /*0100*/  IADD3 R7, PT, PT, R0, -R5, RZ ;  /* 0x8000000500077210 */ /* 0x000fe20007ffe0ff */
[----:B------:R-:W-:Y:S01]  /*0110*/  @P0 IMAD R6, R4, R6, R5 ;  /* 0x0000000604060224 */ /* 0x000fe200078e0205 */
[----:B------:R-:W-:Y:S01]  /*0120*/  @P0 SHF.R.U64 R3, R2, 0x1, R3 ;  /* 0x0000000102030819 */ /* 0x000fe20000001203 */
[----:B------:R-:W-:Y:S01]  /*0130*/  BSSY.RECONVERGENT B0, `(.L_x_0) ;  /* 0x0000024000007945 */ /* 0x000fe20003800200 */
[----:B------:R-:W-:Y:S01]  /*0140*/  ISETP.GT.U32.AND P2, PT, R7, -0x4, PT ;  /* 0xfffffffc0700780c */ /* 0x000fe20003f44070 */
[----:B------:R-:W-:Y:S01]  /*0150*/  IMAD.MOV.U32 R8, RZ, RZ, RZ ;  /* 0x000000ffff087224 */ /* 0x000fe200078e00ff */
[----:B------:R-:W-:Y:S01]  /*0160*/  LOP3.LUT R0, R9, 0x3, RZ, 0xc0, !PT ;  /* 0x0000000309007812 */ /* 0x000fe200078ec0ff */
[----:B------:R-:W-:Y:S02]  /*0170*/  @P0 IMAD.IADD R8, R6, 0x1, -R3 ;  /* 0x0000000106080824 */ /* 0x000fe400078e0a03 */
[----:B------:R-:W-:Y:S01]  /*0180*/  IMAD.MOV.U32 R11, RZ, RZ, RZ ;  /* 0x000000ffff0b7224 */ /* 0x000fe200078e00ff */
[----:B------:R-:W-:-:S07]  /*0190*/  ISETP.NE.AND P1, PT, R0, RZ, PT ;  /* 0x000000ff0000720c */ /* 0x000fce0003f25270 */
[----:B------:R-:W-:Y:S06]  /*01a0*/  @P2 BRA `(.L_x_1) ;  /* 0x0000000000702947 */ /* 0x000fec0003800000 */
[----:B------:R-:W0:Y:S01]  /*01b0*/  LDCU.64 UR4, c[0x0][0x380] ;  /* 0x00007000ff0477ac */ /* 0x000e220008000a00 */
[----:B------:R-:W1:Y:S01]  /*01c0*/  LDC.64 R2, c[0x0][0x390] ;  /* 0x0000e400ff027b82 */ /* 0x000e620000000a00 */
[----:B------:R-:W-:Y:S02]  /*01d0*/  LOP3.LUT R11, R9, 0x7ffffffc, RZ, 0xc0, !PT ;  /* 0x7ffffffc090b7812 */ /* 0x000fe400078ec0ff */
[----:B------:R-:W-:-:S03]  /*01e0*/  MOV R13, R8 ;  /* 0x00000008000d7202 */ /* 0x000fc60000000f00 */
[----:B------:R-:W-:Y:S01]  /*01f0*/  IMAD.MOV R9, RZ, RZ, -R11 ;  /* 0x000000ffff097224 */ /* 0x000fe200078e0a0b */
[----:B0-----:R-:W-:-:S04]  /*0200*/  UIADD3 UR4, UP0, UPT, UR4, 0x1, URZ ;  /* 0x0000000104047890 */ /* 0x001fc8000ff1e0ff */
[----:B------:R-:W-:Y:S02]  /*0210*/  UIADD3.X UR5, UPT, UPT, URZ, UR5, URZ, UP0, !UPT ;  /* 0x00000005ff057290 */ /* 0x000fe400087fe4ff */
[----:B------:R-:W-:-:S04]  /*0220*/  IMAD.U32 R10, RZ, RZ, UR4 ;  /* 0x00000004ff0a7e24 */ /* 0x000fc8000f8e00ff */
[----:B------:R-:W-:-:S07]  /*0230*/  IMAD.U32 R23, RZ, RZ, UR5 ;  /* 0x00000005ff177e24 */ /* 0x000fce000f8e00ff */
.L_x_2:
[----:B------:R-:W-:Y:S01]  /*0240*/  MOV R6, R10 ;  /* 0x0000000a00067202 */ /* 0x000fe20000000f00 */
[----:B------:R-:W-:-:S05]  /*0250*/  IMAD.MOV.U32 R7, RZ, RZ, R23 ;  /* 0x000000ffff077224 */ /* 0x000fca00078e0017 */
[----:B0-----:R-:W2:Y:S01]  /*0260*/  LDG.E.U8 R15, desc[UR6][R6.64+-0x1] ;  /* 0xffffff06060f7981 */ /* 0x001ea2000c1e1100 */
[----:B------:R-:W-:Y:S02]  /*0270*/  SHF.R.S32.HI R10, RZ, 0x1f, R13 ;  /* 0x0000001fff0a7819 */ /* 0x000fe4000001140d */
[----:B-1----:R-:W-:-:S04]  /*0280*/  IADD3 R4, P0, P2, R13, 0x3, R2 ;  /* 0x000000030d047810 */ /* 0x002fc80007a1e002 */
[----:B------:R-:W-:-:S05]  /*0290*/  IADD3.X R5, PT, PT, R10, R3, RZ, P0, P2 ;  /* 0x000000030a057210 */ /* 0x000fca00007e44ff */
[----:B--2---:R0:W-:Y:S04]  /*02a0*/  STG.E.U8 desc[UR6][R4.64+-0x3], R15 ;  /* 0xfffffd0f04007986 */ /* 0x0041e8000c101106 */
[----:B------:R-:W2:Y:S04]  /*02b0*/  LDG.E.U8 R17, desc[UR6][R6.64] ;  /* 0x0000000606117981 */ /* 0x000ea8000c1e1100 */
[----:B--2---:R0:W-:Y:S04]  /*02c0*/  STG.E.U8 desc[UR6][R4.64+-0x2], R17 ;  /* 0xfffffe1104007986 */ /* 0x0041e8000c101106 */
[----:B------:R-:W2:Y:S04]  /*02d0*/  LDG.E.U8 R19, desc[UR6][R6.64+0x1] ;  /* 0x0000010606137981 */ /* 0x000ea8000c1e1100 */
[----:B--2---:R0:W-:Y:S04]  /*02e0*/  STG.E.U8 desc[UR6][R4.64+-0x1], R19 ;  /* 0xffffff1304007986 */ /* 0x0041e8000c101106 */
[----:B------:R-:W2:Y:S01]  /*02f0*/  LDG.E.U8 R21, desc[UR6][R6.64+0x2] ;  /* 0x0000020606157981 */ /* 0x000ea2000c1e1100 */
[----:B------:R-:W-:Y:S01]  /*0300*/  VIADD R9, R9, 0x4 ;  /* 0x0000000409097836 */ /* 0x000fe20000000000 */
[----:B------:R-:W-:-:S02]  /*0310*/  IADD3 R10, P2, PT, R6, 0x4, RZ ;  /* 0x00000004060a7810 */ /* 0x000fc40007f5e0ff */
[----:B------:R-:W-:Y:S02]  /*0320*/  IADD3 R13, PT, PT, R13, 0x4, RZ ;  /* 0x000000040d0d7810 */ /* 0x000fe40007ffe0ff */
[----:B------:R-:W-:Y:S01]  /*0330*/  ISETP.NE.AND P0, PT, R9, RZ, PT ;  /* 0x000000ff0900720c */ /* 0x000fe20003f05270 */
[----:B------:R-:W-:Y:S01]  /*0340*/  IMAD.X R23, RZ, RZ, R7, P2 ;  /* 0x000000ffff177224 */ /* 0x000fe200010e0607 */
[----:B--2---:R0:W-:Y:S11]  /*0350*/  STG.E.U8 desc[UR6][R4.64], R21 ;  /* 0x0000001504007986 */ /* 0x0041f6000c101106 */
[----:B------:R-:W-:Y:S05]  /*0360*/  @P0 BRA `(.L_x_2) ;  /* 0xfffffffc00b40947 */ /* 0x000fea000383ffff */
.L_x_1:
[----:B------:R-:W-:Y:S05]  /*0370*/  BSYNC.RECONVERGENT B0 ;  /* 0x0000000000007941 */ /* 0x000fea0003800200 */
.L_x_0:
[----:B------:R-:W-:Y:S05]  /*0380*/  @!P1 EXIT ;  /* 0x000000000000994d */ /* 0x000fea0003800000 */
[----:B------:R-:W1:Y:S01]  /*0390*/  LDCU.64 UR4, c[0x0][0x380] ;  /* 0x00007000ff0477ac */ /* 0x000e620008000a00 */
[C---:B------:R-:W-:Y:S01]  /*03a0*/  IMAD.IADD R8, R11.reuse, 0x1, R8 ;  /* 0x000000010b087824 */ /* 0x040fe200078e0208 */
[----:B------:R-:W-:Y:S01]  /*03b0*/  IADD3 R0, PT, PT, -R0, RZ, RZ ;  /* 0x000000ff00007210 */ /* 0x000fe20007ffe1ff */
[----:B------:R-:W2:Y:S01]  /*03c0*/  LDCU.64 UR8, c[0x0][0x390] ;  /* 0x00007200ff0877ac */ /* 0x000ea20008000a00 */
[----:B-1----:R-:W-:-:S05]  /*03d0*/  IADD3 R2, P0, PT, R11, UR4, RZ ;  /* 0x000000040b027c10 */ /* 0x002fca000ff1e0ff */
[----:B--2---:R-:W-:-:S08]  /*03e0*/  IMAD.X R7, RZ, RZ, UR5, P0 ;  /* 0x00000005ff077e24 */ /* 0x004fd000080e06ff */
.L_x_3:
[----:B-1----:R-:W-:-:S06]  /*03f0*/  IMAD.MOV.U32 R3, RZ, RZ, R7 ;  /* 0x000000ffff037224 */ /* 0x002fcc00078e0007 */
[----:B------:R1:W2:Y:S01]  /*0400*/  LDG.E.U8 R3, desc[UR6][R2.64] ;  /* 0x0000000602037981 */ /* 0x0002a2000c1e1100 */
[----:B0-----:R-:W-:Y:S01]  /*0410*/  IADD3 R4, P0, PT, R8, UR8, RZ ;  /* 0x0000000808047c10 */ /* 0x001fe2000ff1e0ff */
[----:B------:R-:W-:-:S03]  /*0420*/  VIADD R0, R0, 0x1 ;  /* 0x0000000100007836 */ /* 0x000fc60000000000 */
[----:B------:R-:W-:Y:S02]  /*0430*/  LEA.HI.X.SX32 R5, R8, UR9, 0x1, P0 ;  /* 0x0000000908057c11 */ /* 0x000fe400080f0eff */
[----:B------:R-:W-:Y:S02]  /*0440*/  ISETP.NE.AND P0, PT, R0, RZ, PT ;  /* 0x000000ff0000720c */ /* 0x000fe40003f05270 */
[----:B------:R-:W-:Y:S02]  /*0450*/  IADD3 R8, PT, PT, R8, 0x1, RZ ;  /* 0x0000000108087810 */ /* 0x000fe40007ffe0ff */
[----:B-1----:R-:W-:-:S05]  /*0460*/  IADD3 R2, P1, PT, R2, 0x1, RZ ;  /* 0x0000000102027810 */ /* 0x002fca0007f3e0ff */
[----:B------:R-:W-:Y:S01]  /*0470*/  IMAD.X R7, RZ, RZ, R7, P1 ;  /* 0x000000ffff077224 */ /* 0x000fe200008e0607 */
[----:B--2---:R1:W-:Y:S03]  /*0480*/  STG.E.U8 desc[UR6][R4.64], R3 ;  /* 0x0000000304007986 */ /* 0x0043e6000c101106 */
[----:B------:R-:W-:Y:S05]  /*0490*/  @P0 BRA `(.L_x_3) ;  /* 0xfffffffc00d40947 */ /* 0x000fea000383ffff */
[----:B------:R-:W-:Y:S05]  /*04a0*/  EXIT ;  /* 0x000000000000794d */ /* 0x000fea0003800000 */
.L_x_4:
[----:B------:R-:W-:-:S00]  /*04b0*/  BRA `(.L_x_4) ;  /* 0xfffffffc00fc7947 */ /* 0x000fc0000383ffff */
[----:B------:R-:W-:-:S00]  /*04c0*/  NOP ;  /* 0x0000000000007918 */ /* 0x000fc00000000000 */
        /* <DEDUP_REMOVED lines=11> */
.L_x_5:


//--------------------- .nv.shared.reserved.0     --------------------------
	.section	.nv.shared.reserved.0,"aw",@nobits
	.weak		__nv_reservedSMEM_offset_0_alias
	.size		__nv_reservedSMEM_offset_0_alias, 0, 64
	.other		__nv_reservedSMEM_offset_0_alias,@"STO_CUDA_RESERVED_SHARED STV_DEFAULT"
__nv_reservedSMEM_offset_0_alias:
	.zero		0
	.zero		64


//--------------------- .nv.constant0._Z6kernelPcPiS_ --------------------------
	.section	.nv.constant0._Z6kernelPcPiS_,"a",@progbits
	.sectionflags	@""
	.align	4
.nv.constant0._Z6kernelPcPiS_:
	.zero		920


//--------------------- SYMBOLS --------------------------

	.type		.nv.reservedSmem.offset0,@object
	.size		.nv.reservedSmem.offset0,0x4
